	.headerflags	@"EF_CUDA_TEXMODE_UNIFIED EF_CUDA_64BIT_ADDRESS EF_CUDA_ACCELERATORS EF_CUDA_SM90 EF_CUDA_VIRTUAL_SM(EF_CUDA_SM90)"
	.elftype	@"ET_EXEC"


//--------------------- .nv.info                  --------------------------
	.section	.nv.info,"",@"SHT_CUDA_INFO"
	.align	4


	//----- nvinfo : EIATTR_REGCOUNT
	.align		4
        /*0000*/ 	.byte	0x04, 0x2f
        /*0002*/ 	.short	(.L_3 - .L_2)
	.align		4
.L_2:
        /*0004*/ 	.word	index@(triton_poi_fused_cat_relu_2)
        /*0008*/ 	.word	0x00000020


	//----- nvinfo : EIATTR_MIN_STACK_SIZE
	.align		4
.L_3:
        /*000c*/ 	.byte	0x04, 0x12
        /*000e*/ 	.short	(.L_5 - .L_4)
	.align		4
.L_4:
        /*0010*/ 	.word	index@(triton_poi_fused_cat_relu_2)
        /*0014*/ 	.word	0x00000000


	//----- nvinfo : EIATTR_FRAME_SIZE
	.align		4
.L_5:
        /*0018*/ 	.byte	0x04, 0x11
        /*001a*/ 	.short	(.L_7 - .L_6)
	.align		4
.L_6:
        /*001c*/ 	.word	index@(triton_poi_fused_cat_relu_2)
        /*0020*/ 	.word	0x00000000


	//----- nvinfo : EIATTR_MIN_STACK_SIZE
	.align		4
.L_7:
        /*0024*/ 	.byte	0x04, 0x12
        /*0026*/ 	.short	(.L_9 - .L_8)
	.align		4
.L_8:
        /*0028*/ 	.word	index@(triton_poi_fused_cat_relu_2)
        /*002c*/ 	.word	0x00000000
.L_9:


//--------------------- .nv.info.triton_poi_fused_cat_relu_2 --------------------------
	.section	.nv.info.triton_poi_fused_cat_relu_2,"",@"SHT_CUDA_INFO"
	.sectionflags	@""
	.align	4


	//----- nvinfo : EIATTR_CUDA_API_VERSION
	.align		4
        /*0000*/ 	.byte	0x04, 0x37
        /*0002*/ 	.short	(.L_11 - .L_10)
.L_10:
        /*0004*/ 	.word	0x0000007c


	//----- nvinfo : EIATTR_KPARAM_INFO
	.align		4
.L_11:
        /*0008*/ 	.byte	0x04, 0x17
        /*000a*/ 	.short	(.L_13 - .L_12)
.L_12:
        /*000c*/ 	.word	0x00000000
        /*0010*/ 	.short	0x000a
        /*0012*/ 	.short	0x0050
        /*0014*/ 	.byte	0x00, 0xf0, 0x11, 0x00


	//----- nvinfo : EIATTR_KPARAM_INFO
	.align		4
.L_13:
        /*0018*/ 	.byte	0x04, 0x17
        /*001a*/ 	.short	(.L_15 - .L_14)
.L_14:
        /*001c*/ 	.word	0x00000000
        /*0020*/ 	.short	0x0009
        /*0022*/ 	.short	0x0048
        /*0024*/ 	.byte	0x00, 0xf4, 0x21, 0x00


	//----- nvinfo : EIATTR_KPARAM_INFO
	.align		4
.L_15:
        /*0028*/ 	.byte	0x04, 0x17
        /*002a*/ 	.short	(.L_17 - .L_16)
.L_16:
        /*002c*/ 	.word	0x00000000
        /*0030*/ 	.short	0x0008
        /*0032*/ 	.short	0x0040
        /*0034*/ 	.byte	0x00, 0xf4, 0x21, 0x00


	//----- nvinfo : EIATTR_KPARAM_INFO
	.align		4
.L_17:
        /*0038*/ 	.byte	0x04, 0x17
        /*003a*/ 	.short	(.L_19 - .L_18)
.L_18:
        /*003c*/ 	.word	0x00000000
        /*0040*/ 	.short	0x0007
        /*0042*/ 	.short	0x0038
        /*0044*/ 	.byte	0x00, 0xf4, 0x21, 0x00


	//----- nvinfo : EIATTR_KPARAM_INFO
	.align		4
.L_19:
        /*0048*/ 	.byte	0x04, 0x17
        /*004a*/ 	.short	(.L_21 - .L_20)
.L_20:
        /*004c*/ 	.word	0x00000000
        /*0050*/ 	.short	0x0006
        /*0052*/ 	.short	0x0030
        /*0054*/ 	.byte	0x00, 0xf4, 0x21, 0x00


	//----- nvinfo : EIATTR_KPARAM_INFO
	.align		4
.L_21:
        /*0058*/ 	.byte	0x04, 0x17
        /*005a*/ 	.short	(.L_23 - .L_22)
.L_22:
        /*005c*/ 	.word	0x00000000
        /*0060*/ 	.short	0x0005
        /*0062*/ 	.short	0x0028
        /*0064*/ 	.byte	0x00, 0xf4, 0x21, 0x00


	//----- nvinfo : EIATTR_KPARAM_INFO
	.align		4
.L_23:
        /*0068*/ 	.byte	0x04, 0x17
        /*006a*/ 	.short	(.L_25 - .L_24)
.L_24:
        /*006c*/ 	.word	0x00000000
        /*0070*/ 	.short	0x0004
        /*0072*/ 	.short	0x0020
        /*0074*/ 	.byte	0x00, 0xf4, 0x21, 0x00


	//----- nvinfo : EIATTR_KPARAM_INFO
	.align		4
.L_25:
        /*0078*/ 	.byte	0x04, 0x17
        /*007a*/ 	.short	(.L_27 - .L_26)
.L_26:
        /*007c*/ 	.word	0x00000000
        /*0080*/ 	.short	0x0003
        /*0082*/ 	.short	0x0018
        /*0084*/ 	.byte	0x00, 0xf4, 0x21, 0x00


	//----- nvinfo : EIATTR_KPARAM_INFO
	.align		4
.L_27:
        /*0088*/ 	.byte	0x04, 0x17
        /*008a*/ 	.short	(.L_29 - .L_28)
.L_28:
        /*008c*/ 	.word	0x00000000
        /*0090*/ 	.short	0x0002
        /*0092*/ 	.short	0x0010
        /*0094*/ 	.byte	0x00, 0xf4, 0x21, 0x00


	//----- nvinfo : EIATTR_KPARAM_INFO
	.align		4
.L_29:
        /*0098*/ 	.byte	0x04, 0x17
        /*009a*/ 	.short	(.L_31 - .L_30)
.L_30:
        /*009c*/ 	.word	0x00000000
        /*00a0*/ 	.short	0x0001
        /*00a2*/ 	.short	0x0008
        /*00a4*/ 	.byte	0x00, 0xf4, 0x21, 0x00


	//----- nvinfo : EIATTR_KPARAM_INFO
	.align		4
.L_31:
        /*00a8*/ 	.byte	0x04, 0x17
        /*00aa*/ 	.short	(.L_33 - .L_32)
.L_32:
        /*00ac*/ 	.word	0x00000000
        /*00b0*/ 	.short	0x0000
        /*00b2*/ 	.short	0x0000
        /*00b4*/ 	.byte	0x00, 0xf4, 0x21, 0x00


	//----- nvinfo : EIATTR_SPARSE_MMA_MASK
	.align		4
.L_33:
        /*00b8*/ 	.byte	0x03, 0x50
        /*00ba*/ 	.short	0x0000


	//----- nvinfo : EIATTR_MAXREG_COUNT
	.align		4
        /*00bc*/ 	.byte	0x03, 0x1b
        /*00be*/ 	.short	0x00ff


	//----- nvinfo : EIATTR_EXIT_INSTR_OFFSETS
	.align		4
        /*00c0*/ 	.byte	0x04, 0x1c
        /*00c2*/ 	.short	(.L_35 - .L_34)


	//   ....[0]....
.L_34:
        /*00c4*/ 	.word	0x000009f0


	//   ....[1]....
        /*00c8*/ 	.word	0x00000a10


	//----- nvinfo : EIATTR_REQNTID
	.align		4
.L_35:
        /*00cc*/ 	.byte	0x04, 0x10
        /*00ce*/ 	.short	(.L_37 - .L_36)
.L_36:
        /*00d0*/ 	.word	0x00000080
        /*00d4*/ 	.word	0x00000001
        /*00d8*/ 	.word	0x00000001


	//----- nvinfo : EIATTR_CBANK_PARAM_SIZE
	.align		4
.L_37:
        /*00dc*/ 	.byte	0x03, 0x19
        /*00de*/ 	.short	0x0054


	//----- nvinfo : EIATTR_PARAM_CBANK
	.align		4
        /*00e0*/ 	.byte	0x04, 0x0a
        /*00e2*/ 	.short	(.L_39 - .L_38)
	.align		4
.L_38:
        /*00e4*/ 	.word	index@(.nv.constant0.triton_poi_fused_cat_relu_2)
        /*00e8*/ 	.short	0x0210
        /*00ea*/ 	.short	0x0054


	//----- nvinfo : EIATTR_SW_WAR
	.align		4
.L_39:
        /*00ec*/ 	.byte	0x04, 0x36
        /*00ee*/ 	.short	(.L_41 - .L_40)
.L_40:
        /*00f0*/ 	.word	0x00000008
.L_41:


//--------------------- .nv.callgraph             --------------------------
	.section	.nv.callgraph,"",@"SHT_CUDA_CALLGRAPH"
	.align	4
	.sectionentsize	8
	.align		4
        /*0000*/ 	.word	0x00000000
	.align		4
        /*0004*/ 	.word	0xffffffff
	.align		4
        /*0008*/ 	.word	0x00000000
	.align		4
        /*000c*/ 	.word	0xfffffffe
	.align		4
        /*0010*/ 	.word	0x00000000
	.align		4
        /*0014*/ 	.word	0xfffffffd
	.align		4
        /*0018*/ 	.word	0x00000000
	.align		4
        /*001c*/ 	.word	0xfffffffc


//--------------------- .nv.constant4             --------------------------
	.section	.nv.constant4,"a",@progbits
	.align	8
	.align		8
.nv.constant4:
        /*0000*/ 	.dword	_$_str
	.align		8
        /*0008*/ 	.dword	_$_str_$_2


//--------------------- .text.triton_poi_fused_cat_relu_2 --------------------------
	.section	.text.triton_poi_fused_cat_relu_2,"ax",@progbits
	.align	128
        .global         triton_poi_fused_cat_relu_2
        .type           triton_poi_fused_cat_relu_2,@function
        .size           triton_poi_fused_cat_relu_2,(.L_x_1 - triton_poi_fused_cat_relu_2)
        .other          triton_poi_fused_cat_relu_2,@"STO_CUDA_ENTRY STV_DEFAULT"
triton_poi_fused_cat_relu_2:
.text.triton_poi_fused_cat_relu_2:
[----:B------:R-:W0:Y:S01]  /*0000*/  LDC R1, c[0x0][0x28] ;  /* 0x00000a00ff017b82 */ /* 0x000e220000000800 */
[----:B------:R-:W1:Y:S07]  /*0010*/  S2R R0, SR_TID.X ;  /* 0x0000000000007919 */ /* 0x000e6e0000002100 */
[----:B------:R-:W2:Y:S01]  /*0020*/  LDC.64 R8, c[0x0][0x228] ;  /* 0x00008a00ff087b82 */ /* 0x000ea20000000a00 */
[----:B------:R-:W-:Y:S01]  /*0030*/  ULDC.64 UR4, c[0x0][0x208] ;  /* 0x0000820000047ab9 */ /* 0x000fe20000000a00 */
[----:B------:R-:W-:Y:S01]  /*0040*/  CS2R R22, SRZ ;  /* 0x0000000000167805 */ /* 0x000fe2000001ff00 */
[----:B------:R-:W3:Y:S05]  /*0050*/  S2R R5, SR_CTAID.X ;  /* 0x0000000000057919 */ /* 0x000eea0000002500 */
[----:B------:R-:W4:Y:S08]  /*0060*/  LDC.64 R26, c[0x0][0x220] ;  /* 0x00008800ff1a7b82 */ /* 0x000f300000000a00 */
[----:B------:R-:W5:Y:S01]  /*0070*/  LDC.64 R28, c[0x0][0x218] ;  /* 0x00008600ff1c7b82 */ /* 0x000f620000000a00 */
[----:B------:R-:W-:-:S07]  /*0080*/  CS2R R18, SRZ ;  /* 0x0000000000127805 */ /* 0x000fce000001ff00 */
[----:B------:R-:W2:Y:S01]  /*0090*/  LDC.64 R20, c[0x0][0x240] ;  /* 0x00009000ff147b82 */ /* 0x000ea20000000a00 */
[----:B-1----:R-:W-:-:S05]  /*00a0*/  IMAD.SHL.U32 R0, R0, 0x2, RZ ;  /* 0x0000000200007824 */ /* 0x002fca00078e00ff */
[----:B------:R-:W-:-:S05]  /*00b0*/  LOP3.LUT R0, R0, 0xfe, RZ, 0xc0, !PT ;  /* 0x000000fe00007812 */ /* 0x000fca00078ec0ff */
[----:B---3--:R-:W-:Y:S01]  /*00c0*/  IMAD R0, R5, 0x100, R0 ;  /* 0x0000010005007824 */ /* 0x008fe200078e0200 */
[----:B------:R-:W-:-:S04]  /*00d0*/  SHF.R.S32.HI R5, RZ, 0x17, R5 ;  /* 0x00000017ff057819 */ /* 0x000fc80000011405 */
[----:B------:R-:W-:Y:S02]  /*00e0*/  SHF.R.S32.HI R3, RZ, 0x1f, R0 ;  /* 0x0000001fff037819 */ /* 0x000fe40000011400 */
[----:B------:R-:W-:Y:S02]  /*00f0*/  SGXT R5, R5, 0x1 ;  /* 0x000000010505781a */ /* 0x000fe40000000200 */
[-C--:B------:R-:W-:Y:S02]  /*0100*/  LEA.HI R10, R3, R0.reuse, RZ, 0x4 ;  /* 0x00000000030a7211 */ /* 0x080fe400078f20ff */
[----:B------:R-:W-:Y:S02]  /*0110*/  LEA.HI R2, R5, R0, RZ, 0x6 ;  /* 0x0000000005027211 */ /* 0x000fe400078f30ff */
[----:B------:R-:W-:Y:S02]  /*0120*/  SHF.R.S32.HI R25, RZ, 0x4, R10 ;  /* 0x00000004ff197819 */ /* 0x000fe4000001140a */
[----:B------:R-:W-:-:S02]  /*0130*/  SHF.R.S32.HI R6, RZ, 0x6, R2 ;  /* 0x00000006ff067819 */ /* 0x000fc40000011402 */
[----:B------:R-:W-:Y:S02]  /*0140*/  LEA.HI R3, R25, R25, RZ, 0x2 ;  /* 0x0000001919037211 */ /* 0x000fe400078f10ff */
[----:B------:R-:W-:Y:S02]  /*0150*/  ISETP.GE.AND P0, PT, R0, 0x100, PT ;  /* 0x000001000000780c */ /* 0x000fe40003f06270 */
[----:B------:R-:W-:-:S05]  /*0160*/  LOP3.LUT R4, R3, 0xfffffffc, RZ, 0xc0, !PT ;  /* 0xfffffffc03047812 */ /* 0x000fca00078ec0ff */
[----:B------:R-:W-:Y:S02]  /*0170*/  IMAD.IADD R25, R25, 0x1, -R4 ;  /* 0x0000000119197824 */ /* 0x000fe400078e0a04 */
[----:B------:R-:W1:Y:S02]  /*0180*/  LDC.64 R4, c[0x0][0x248] ;  /* 0x00009200ff047b82 */ /* 0x000e640000000a00 */
[----:B------:R-:W-:Y:S01]  /*0190*/  IMAD R7, R6, 0x2, R25 ;  /* 0x0000000206077824 */ /* 0x000fe200078e0219 */
[C---:B------:R-:W-:Y:S02]  /*01a0*/  LOP3.LUT R6, R25.reuse, 0x80, RZ, 0xc0, !PT ;  /* 0x0000008019067812 */ /* 0x040fe400078ec0ff */
[----:B------:R-:W-:Y:S02]  /*01b0*/  ISETP.GT.AND P2, PT, R25, 0x1, !P0 ;  /* 0x000000011900780c */ /* 0x000fe40004744270 */
[----:B------:R-:W-:Y:S02]  /*01c0*/  LEA.HI R3, R7, R7, RZ, 0x1 ;  /* 0x0000000707037211 */ /* 0x000fe400078f08ff */
[----:B------:R-:W-:-:S02]  /*01d0*/  LEA.HI R6, R6, R25, RZ, 0x19 ;  /* 0x0000001906067211 */ /* 0x000fc400078fc8ff */
[----:B------:R-:W-:Y:S02]  /*01e0*/  SHF.R.S32.HI R11, RZ, 0x1, R3 ;  /* 0x00000001ff0b7819 */ /* 0x000fe40000011403 */
[----:B------:R-:W-:Y:S02]  /*01f0*/  ISETP.GE.AND P1, PT, R25, 0x2, PT ;  /* 0x000000021900780c */ /* 0x000fe40003f26270 */
[----:B------:R-:W-:-:S04]  /*0200*/  LEA.HI R3, R11, R11, RZ, 0x2 ;  /* 0x0000000b0b037211 */ /* 0x000fc800078f10ff */
[----:B------:R-:W-:Y:S02]  /*0210*/  LOP3.LUT R12, R3, 0x3fffffc, RZ, 0xc0, !PT ;  /* 0x03fffffc030c7812 */ /* 0x000fe400078ec0ff */
[----:B------:R-:W-:-:S03]  /*0220*/  LOP3.LUT R3, R6, 0xfffe, RZ, 0xc0, !PT ;  /* 0x0000fffe06037812 */ /* 0x000fc600078ec0ff */
[----:B------:R-:W-:Y:S02]  /*0230*/  IMAD.IADD R6, R11, 0x1, -R12 ;  /* 0x000000010b067824 */ /* 0x000fe400078e0a0c */
[----:B------:R-:W-:Y:S02]  /*0240*/  IMAD.MOV R11, RZ, RZ, -R3 ;  /* 0x000000ffff0b7224 */ /* 0x000fe400078e0a03 */
[----:B------:R-:W-:Y:S02]  /*0250*/  IMAD.MOV.U32 R3, RZ, RZ, RZ ;  /* 0x000000ffff037224 */ /* 0x000fe400078e00ff */
[----:B-1----:R-:W-:Y:S01]  /*0260*/  IMAD.WIDE R14, R25, 0x4, R4 ;  /* 0x00000004190e7825 */ /* 0x002fe200078e0204 */
[----:B------:R-:W-:-:S04]  /*0270*/  PRMT R4, R11, 0x7710, RZ ;  /* 0x000077100b047816 */ /* 0x000fc800000000ff */
[----:B------:R-:W3:Y:S01]  /*0280*/  @P2 LDG.E.EL R3, desc[UR4][R14.64+-0x8] ;  /* 0xfffff8040e032981 */ /* 0x000ee2000c2e1900 */
[----:B------:R-:W-:Y:S01]  /*0290*/  IMAD.IADD R4, R25, 0x1, R4 ;  /* 0x0000000119047824 */ /* 0x000fe200078e0204 */
[----:B------:R-:W-:Y:S02]  /*02a0*/  LOP3.LUT R5, R10, 0xfffffff0, RZ, 0xc0, !PT ;  /* 0xfffffff00a057812 */ /* 0x000fe400078ec0ff */
[----:B------:R1:W3:Y:S02]  /*02b0*/  @P2 LDG.E.EL R22, desc[UR4][R14.64+-0x8] ;  /* 0xfffff8040e162981 */ /* 0x0002e4000c2e1900 */
[----:B------:R-:W-:Y:S01]  /*02c0*/  PRMT R11, R4, 0x8880, RZ ;  /* 0x00008880040b7816 */ /* 0x000fe200000000ff */
[C---:B------:R-:W-:Y:S01]  /*02d0*/  IMAD.IADD R16, R0.reuse, 0x1, -R5 ;  /* 0x0000000100107824 */ /* 0x040fe200078e0a05 */
[----:B------:R-:W-:Y:S01]  /*02e0*/  ISETP.LT.AND P3, PT, R0, 0x100, !P1 ;  /* 0x000001000000780c */ /* 0x000fe20004f61270 */
[----:B--2---:R-:W-:-:S04]  /*02f0*/  IMAD.WIDE R12, R7, 0x4, R8 ;  /* 0x00000004070c7825 */ /* 0x004fc800078e0208 */
[----:B------:R-:W-:Y:S01]  /*0300*/  IMAD R9, R11, 0x10, R16 ;  /* 0x000000100b097824 */ /* 0x000fe200078e0210 */
[----:B------:R-:W-:Y:S01]  /*0310*/  LOP3.LUT R17, R2, 0xffffffc0, RZ, 0xc0, !PT ;  /* 0xffffffc002117812 */ /* 0x000fe200078ec0ff */
[----:B------:R-:W2:Y:S01]  /*0320*/  LDC.64 R10, c[0x0][0x230] ;  /* 0x00008c00ff0a7b82 */ /* 0x000ea20000000a00 */
[----:B------:R-:W-:Y:S02]  /*0330*/  IMAD.MOV.U32 R2, RZ, RZ, RZ ;  /* 0x000000ffff027224 */ /* 0x000fe400078e00ff */
[----:B------:R-:W-:Y:S02]  /*0340*/  IMAD.MOV.U32 R5, RZ, RZ, RZ ;  /* 0x000000ffff057224 */ /* 0x000fe400078e00ff */
[----:B------:R-:W-:Y:S02]  /*0350*/  IMAD R9, R6, 0x40, R9 ;  /* 0x0000004006097824 */ /* 0x000fe400078e0209 */
[----:B------:R-:W3:Y:S01]  /*0360*/  @P3 LDG.E.EL R2, desc[UR4][R12.64] ;  /* 0x000000040c023981 */ /* 0x000ee2000c2e1900 */
[----:B-1----:R-:W1:Y:S01]  /*0370*/  LDC.64 R14, c[0x0][0x238] ;  /* 0x00008e00ff0e7b82 */ /* 0x002e620000000a00 */
[----:B------:R-:W-:-:S02]  /*0380*/  IMAD.MOV.U32 R6, RZ, RZ, RZ ;  /* 0x000000ffff067224 */ /* 0x000fc400078e00ff */
[----:B------:R5:W3:Y:S01]  /*0390*/  @P3 LDG.E.EL R5, desc[UR4][R12.64] ;  /* 0x000000040c053981 */ /* 0x000ae2000c2e1900 */
[----:B----4-:R-:W-:-:S04]  /*03a0*/  IMAD.WIDE R26, R7, 0x4, R26 ;  /* 0x00000004071a7825 */ /* 0x010fc800078e021a */
[----:B-----5:R-:W-:Y:S01]  /*03b0*/  IMAD.WIDE R8, R9, 0x4, R28 ;  /* 0x0000000409087825 */ /* 0x020fe200078e021c */
[----:B------:R-:W4:Y:S01]  /*03c0*/  @P3 LDG.E.EL R6, desc[UR4][R26.64] ;  /* 0x000000041a063981 */ /* 0x000f22000c2e1900 */
[----:B0-----:R-:W-:-:S03]  /*03d0*/  LOP3.LUT R12, R4, 0xffff, RZ, 0xc0, !PT ;  /* 0x0000ffff040c7812 */ /* 0x001fc600078ec0ff */
[----:B------:R0:W5:Y:S01]  /*03e0*/  @P3 LDG.E.64 R18, desc[UR4][R8.64] ;  /* 0x0000000408123981 */ /* 0x000162000c1e1b00 */
[----:B------:R-:W-:Y:S01]  /*03f0*/  PRMT R12, R12, 0x8880, RZ ;  /* 0x000088800c0c7816 */ /* 0x000fe200000000ff */
[----:B--2---:R-:W-:-:S04]  /*0400*/  IMAD.WIDE R10, R7, 0x4, R10 ;  /* 0x00000004070a7825 */ /* 0x004fc800078e020a */
[----:B------:R-:W-:Y:S01]  /*0410*/  IMAD.MOV.U32 R7, RZ, RZ, R12 ;  /* 0x000000ffff077224 */ /* 0x000fe200078e000c */
[----:B------:R-:W2:Y:S01]  /*0420*/  @P3 LDG.E.EL R23, desc[UR4][R10.64] ;  /* 0x000000040a173981 */ /* 0x000ea2000c2e1900 */
[----:B0-----:R-:W0:Y:S01]  /*0430*/  LDC.64 R8, c[0x0][0x250] ;  /* 0x00009400ff087b82 */ /* 0x001e220000000a00 */
[----:B------:R-:W-:Y:S02]  /*0440*/  IMAD.IADD R16, R16, 0x1, R17 ;  /* 0x0000000110107824 */ /* 0x000fe400078e0211 */
[----:B------:R-:W-:-:S05]  /*0450*/  IMAD.MOV.U32 R4, RZ, RZ, RZ ;  /* 0x000000ffff047224 */ /* 0x000fca00078e00ff */
[----:B------:R-:W0:Y:S01]  /*0460*/  LDC.64 R12, c[0x0][0x258] ;  /* 0x00009600ff0c7b82 */ /* 0x000e220000000a00 */
[----:B------:R-:W-:Y:S01]  /*0470*/  IMAD R17, R25, 0x10, R16 ;  /* 0x0000001019117824 */ /* 0x000fe200078e0210 */
[----:B------:R1:W2:Y:S02]  /*0480*/  @P3 LDG.E.EL R4, desc[UR4][R26.64] ;  /* 0x000000041a043981 */ /* 0x0002a4000c2e1900 */
[----:B-1----:R-:W-:-:S04]  /*0490*/  IMAD.WIDE R14, R7, 0x4, R14 ;  /* 0x00000004070e7825 */ /* 0x002fc800078e020e */
[----:B------:R-:W-:Y:S01]  /*04a0*/  IMAD.WIDE R28, R17, 0x4, R28 ;  /* 0x00000004111c7825 */ /* 0x000fe200078e021c */
[----:B------:R-:W-:-:S03]  /*04b0*/  CS2R R16, SRZ ;  /* 0x0000000000107805 */ /* 0x000fc6000001ff00 */
[----:B------:R-:W-:Y:S01]  /*04c0*/  IMAD.MOV.U32 R7, RZ, RZ, RZ ;  /* 0x000000ffff077224 */ /* 0x000fe200078e00ff */
[----:B------:R-:W-:Y:S01]  /*04d0*/  CS2R R26, SRZ ;  /* 0x00000000001a7805 */ /* 0x000fe2000001ff00 */
[C---:B------:R-:W-:Y:S01]  /*04e0*/  IMAD.WIDE R20, R25.reuse, 0x4, R20 ;  /* 0x0000000419147825 */ /* 0x040fe200078e0214 */
[----:B------:R1:W2:Y:S04]  /*04f0*/  @P2 LDG.E.64 R16, desc[UR4][R28.64] ;  /* 0x000000041c102981 */ /* 0x0002a8000c1e1b00 */
[----:B------:R-:W2:Y:S01]  /*0500*/  @P3 LDG.E.EL R7, desc[UR4][R14.64] ;  /* 0x000000040e073981 */ /* 0x000ea2000c2e1900 */
[----:B------:R-:W-:Y:S02]  /*0510*/  IMAD.MOV.U32 R24, RZ, RZ, RZ ;  /* 0x000000ffff187224 */ /* 0x000fe400078e00ff */
[----:B0-----:R-:W-:Y:S01]  /*0520*/  IMAD.WIDE R8, R25, 0x4, R8 ;  /* 0x0000000419087825 */ /* 0x001fe200078e0208 */
[----:B------:R-:W2:Y:S01]  /*0530*/  @P2 LDG.E.EL R26, desc[UR4][R20.64+-0x8] ;  /* 0xfffff804141a2981 */ /* 0x000ea2000c2e1900 */
[----:B-1----:R-:W-:-:S02]  /*0540*/  CS2R R28, SRZ ;  /* 0x00000000001c7805 */ /* 0x002fc4000001ff00 */
[----:B------:R-:W-:Y:S01]  /*0550*/  IMAD.WIDE R12, R25, 0x4, R12 ;  /* 0x00000004190c7825 */ /* 0x000fe200078e020c */
[----:B------:R0:W2:Y:S03]  /*0560*/  @P3 LDG.E.EL R24, desc[UR4][R10.64] ;  /* 0x000000040a183981 */ /* 0x0000a6000c2e1900 */
[----:B------:R-:W-:Y:S01]  /*0570*/  IMAD.MOV.U32 R25, RZ, RZ, RZ ;  /* 0x000000ffff197224 */ /* 0x000fe200078e00ff */
[----:B------:R-:W2:Y:S04]  /*0580*/  @P2 LDG.E.EL R28, desc[UR4][R20.64+-0x8] ;  /* 0xfffff804141c2981 */ /* 0x000ea8000c2e1900 */
[----:B------:R1:W2:Y:S01]  /*0590*/  @P3 LDG.E.EL R27, desc[UR4][R14.64] ;  /* 0x000000040e1b3981 */ /* 0x0002a2000c2e1900 */
[----:B0-----:R-:W-:-:S03]  /*05a0*/  CS2R R10, SRZ ;  /* 0x00000000000a7805 */ /* 0x001fc6000001ff00 */
[----:B------:R-:W2:Y:S04]  /*05b0*/  @P2 LDG.E.EL R29, desc[UR4][R8.64+-0x8] ;  /* 0xfffff804081d2981 */ /* 0x000ea8000c2e1900 */
[----:B------:R-:W2:Y:S04]  /*05c0*/  @P2 LDG.E.EL R25, desc[UR4][R12.64+-0x8] ;  /* 0xfffff8040c192981 */ /* 0x000ea8000c2e1900 */
[----:B------:R0:W2:Y:S04]  /*05d0*/  @P2 LDG.E.EL R11, desc[UR4][R8.64+-0x8] ;  /* 0xfffff804080b2981 */ /* 0x0000a8000c2e1900 */
[----:B------:R2:W2:Y:S01]  /*05e0*/  @P2 LDG.E.EL R10, desc[UR4][R12.64+-0x8] ;  /* 0xfffff8040c0a2981 */ /* 0x0004a2000c2e1900 */
[----:B---3--:R-:W-:-:S05]  /*05f0*/  SEL R3, R3, RZ, P2 ;  /* 0x000000ff03037207 */ /* 0x008fca0001000000 */
[----:B-1----:R-:W-:Y:S01]  /*0600*/  FADD R15, R3, 9.9999997473787516356e-06 ;  /* 0x3727c5ac030f7421 */ /* 0x002fe20000000000 */
[----:B------:R-:W-:-:S05]  /*0610*/  SEL R22, R22, RZ, P2 ;  /* 0x000000ff16167207 */ /* 0x000fca0001000000 */
[----:B------:R-:W1:Y:S01]  /*0620*/  MUFU.SQRT R15, R15 ;  /* 0x0000000f000f7308 */ /* 0x000e620000002000 */
[----:B------:R-:W-:-:S07]  /*0630*/  FADD R22, R22, 9.9999997473787516356e-06 ;  /* 0x3727c5ac16167421 */ /* 0x000fce0000000000 */
[----:B------:R-:W3:Y:S01]  /*0640*/  MUFU.SQRT R14, R22 ;  /* 0x00000016000e7308 */ /* 0x000ee20000002000 */
[----:B------:R-:W-:Y:S01]  /*0650*/  IMAD.MOV.U32 R3, RZ, RZ, 0x3d800000 ;  /* 0x3d800000ff037424 */ /* 0x000fe200078e00ff */
[----:B-1----:R-:W-:Y:S02]  /*0660*/  FSETP.GT.AND P6, PT, R15, 8.50705917302346158658e+37, PT ;  /* 0x7e8000000f00780b */ /* 0x002fe40003fc4000 */
[----:B------:R-:W-:Y:S02]  /*0670*/  SEL R2, R2, RZ, P3 ;  /* 0x000000ff02027207 */ /* 0x000fe40001800000 */
[----:B0-----:R-:W-:Y:S01]  /*0680*/  SEL R8, R5, RZ, P3 ;  /* 0x000000ff05087207 */ /* 0x001fe20001800000 */
[----:B------:R-:W-:Y:S02]  /*0690*/  IMAD.MOV.U32 R5, RZ, RZ, 0x3e800000 ;  /* 0x3e800000ff057424 */ /* 0x000fe400078e00ff */
[-C--:B------:R-:W-:Y:S01]  /*06a0*/  FFMA R2, R2, R3.reuse, 9.9999997473787516356e-06 ;  /* 0x3727c5ac02027423 */ /* 0x080fe20000000003 */
[----:B---3--:R-:W-:Y:S01]  /*06b0*/  FSETP.GT.AND P5, PT, R14, 8.50705917302346158658e+37, PT ;  /* 0x7e8000000e00780b */ /* 0x008fe20003fa4000 */
[----:B------:R-:W-:Y:S01]  /*06c0*/  FFMA R3, R8, R3, 9.9999997473787516356e-06 ;  /* 0x3727c5ac08037423 */ /* 0x000fe20000000003 */
[----:B------:R-:W-:-:S02]  /*06d0*/  FSETP.GEU.AND P4, PT, R15, 1.175494350822287508e-38, PT ;  /* 0x008000000f00780b */ /* 0x000fc40003f8e000 */
[----:B----4-:R-:W-:Y:S01]  /*06e0*/  SEL R8, R6, RZ, P3 ;  /* 0x000000ff06087207 */ /* 0x010fe20001800000 */
[----:B------:R-:W-:Y:S01]  /*06f0*/  @P6 FMUL R15, R15, 0.25 ;  /* 0x3e8000000f0f6820 */ /* 0x000fe20000400000 */
[----:B------:R-:W-:Y:S02]  /*0700*/  FSEL R6, R5, 1, P6 ;  /* 0x3f80000005067808 */ /* 0x000fe40003000000 */
[----:B------:R-:W-:Y:S01]  /*0710*/  FSETP.GEU.AND P6, PT, R14, 1.175494350822287508e-38, PT ;  /* 0x008000000e00780b */ /* 0x000fe20003fce000 */
[----:B------:R-:W0:Y:S01]  /*0720*/  MUFU.RSQ R2, R2 ;  /* 0x0000000200027308 */ /* 0x000e220000001400 */
[----:B-----5:R-:W-:-:S03]  /*0730*/  SEL R9, R19, RZ, P3 ;  /* 0x000000ff13097207 */ /* 0x020fc60001800000 */
[----:B------:R-:W-:Y:S02]  /*0740*/  @P5 FMUL R14, R14, 0.25 ;  /* 0x3e8000000e0e5820 */ /* 0x000fe40000400000 */
[----:B------:R-:W-:Y:S02]  /*0750*/  @!P4 FMUL R15, R15, 16777216 ;  /* 0x4b8000000f0fc820 */ /* 0x000fe40000400000 */
[----:B------:R-:W1:Y:S01]  /*0760*/  MUFU.RSQ R3, R3 ;  /* 0x0000000300037308 */ /* 0x000e620000001400 */
[----:B------:R-:W-:-:S03]  /*0770*/  SEL R18, R18, RZ, P3 ;  /* 0x000000ff12127207 */ /* 0x000fc60001800000 */
[----:B------:R-:W-:Y:S01]  /*0780*/  @!P6 FMUL R14, R14, 16777216 ;  /* 0x4b8000000e0ee820 */ /* 0x000fe20000400000 */
[----:B------:R-:W-:Y:S01]  /*0790*/  FADD R9, R9, -R8 ;  /* 0x8000000809097221 */ /* 0x000fe20000000000 */
[----:B--2---:R-:W-:Y:S02]  /*07a0*/  SEL R13, R4, RZ, P3 ;  /* 0x000000ff040d7207 */ /* 0x004fe40001800000 */
[----:B------:R-:W2:Y:S01]  /*07b0*/  MUFU.RCP R15, R15 ;  /* 0x0000000f000f7308 */ /* 0x000ea20000001000 */
[----:B------:R-:W-:Y:S01]  /*07c0*/  SEL R23, R23, RZ, P3 ;  /* 0x000000ff17177207 */ /* 0x000fe20001800000 */
[----:B0-----:R-:W-:Y:S01]  /*07d0*/  FMUL R2, R2, R9 ;  /* 0x0000000902027220 */ /* 0x001fe20000400000 */
[----:B------:R-:W-:-:S05]  /*07e0*/  FADD R4, R18, -R13 ;  /* 0x8000000d12047221 */ /* 0x000fca0000000000 */
[----:B------:R-:W0:Y:S01]  /*07f0*/  MUFU.RCP R14, R14 ;  /* 0x0000000e000e7308 */ /* 0x000e220000001000 */
[----:B------:R-:W-:Y:S02]  /*0800*/  FSEL R9, R5, 1, P5 ;  /* 0x3f80000005097808 */ /* 0x000fe40002800000 */
[----:B------:R-:W-:Y:S01]  /*0810*/  SEL R8, R7, RZ, P3 ;  /* 0x000000ff07087207 */ /* 0x000fe20001800000 */
[----:B-1----:R-:W-:Y:S01]  /*0820*/  FMUL R7, R3, R4 ;  /* 0x0000000403077220 */ /* 0x002fe20000400000 */
[----:B------:R-:W-:-:S03]  /*0830*/  SEL R17, R17, RZ, P2 ;  /* 0x000000ff11117207 */ /* 0x000fc60001000000 */
[----:B------:R-:W-:Y:S01]  /*0840*/  FFMA R4, R23, R2, R8 ;  /* 0x0000000217047223 */ /* 0x000fe20000000008 */
[----:B------:R-:W-:Y:S01]  /*0850*/  SEL R8, R16, RZ, P2 ;  /* 0x000000ff10087207 */ /* 0x000fe20001000000 */
[----:B------:R-:W1:Y:S01]  /*0860*/  LDC.64 R2, c[0x0][0x210] ;  /* 0x00008400ff027b82 */ /* 0x000e620000000a00 */
[----:B------:R-:W-:Y:S01]  /*0870*/  SEL R13, R26, RZ, P2 ;  /* 0x000000ff1a0d7207 */ /* 0x000fe20001000000 */
[----:B------:R-:W-:Y:S01]  /*0880*/  @!P4 FMUL R6, R6, 16777216 ;  /* 0x4b8000000606c820 */ /* 0x000fe20000400000 */
[----:B------:R-:W-:Y:S01]  /*0890*/  @!P6 FMUL R9, R9, 16777216 ;  /* 0x4b8000000909e820 */ /* 0x000fe20000400000 */
[----:B------:R-:W-:Y:S02]  /*08a0*/  SEL R28, R28, RZ, P2 ;  /* 0x000000ff1c1c7207 */ /* 0x000fe40001000000 */
[----:B------:R-:W-:Y:S01]  /*08b0*/  FADD R8, R8, -R13 ;  /* 0x8000000d08087221 */ /* 0x000fe20000000000 */
[----:B--2---:R-:W-:Y:S01]  /*08c0*/  FMUL R15, R15, R6 ;  /* 0x000000060f0f7220 */ /* 0x004fe20000400000 */
[----:B0-----:R-:W-:Y:S01]  /*08d0*/  FMUL R14, R14, R9 ;  /* 0x000000090e0e7220 */ /* 0x001fe20000400000 */
[----:B------:R-:W-:Y:S01]  /*08e0*/  SEL R24, R24, RZ, P3 ;  /* 0x000000ff18187207 */ /* 0x000fe20001800000 */
[----:B------:R-:W-:Y:S01]  /*08f0*/  FADD R5, R17, -R28 ;  /* 0x8000001c11057221 */ /* 0x000fe20000000000 */
[----:B------:R-:W-:Y:S01]  /*0900*/  SEL R27, R27, RZ, P3 ;  /* 0x000000ff1b1b7207 */ /* 0x000fe20001800000 */
[----:B------:R-:W-:Y:S01]  /*0910*/  FMUL R8, R8, R15 ;  /* 0x0000000f08087220 */ /* 0x000fe20000400000 */
[----:B------:R-:W-:Y:S01]  /*0920*/  SEL R29, R29, RZ, P2 ;  /* 0x000000ff1d1d7207 */ /* 0x000fe20001000000 */
[----:B------:R-:W-:Y:S01]  /*0930*/  FMUL R5, R5, R14 ;  /* 0x0000000e05057220 */ /* 0x000fe20000400000 */
[----:B------:R-:W-:Y:S01]  /*0940*/  SEL R25, R25, RZ, P2 ;  /* 0x000000ff19197207 */ /* 0x000fe20001000000 */
[----:B------:R-:W-:Y:S01]  /*0950*/  FFMA R7, R24, R7, R27 ;  /* 0x0000000718077223 */ /* 0x000fe2000000001b */
[----:B------:R-:W-:-:S02]  /*0960*/  SEL R11, R11, RZ, P2 ;  /* 0x000000ff0b0b7207 */ /* 0x000fc40001000000 */
[----:B------:R-:W-:Y:S01]  /*0970*/  SEL R10, R10, RZ, P2 ;  /* 0x000000ff0a0a7207 */ /* 0x000fe20001000000 */
[----:B------:R-:W-:-:S04]  /*0980*/  @P1 FFMA R7, R8, R29, R25 ;  /* 0x0000001d08071223 */ /* 0x000fc80000000019 */
[----:B------:R-:W-:Y:S01]  /*0990*/  @P1 FFMA R4, R5, R11, R10 ;  /* 0x0000000b05041223 */ /* 0x000fe2000000000a */
[----:B------:R-:W-:-:S04]  /*09a0*/  FSETP.GEU.AND P1, PT, R7, RZ, PT ;  /* 0x000000ff0700720b */ /* 0x000fc80003f2e000 */
[----:B------:R-:W-:Y:S01]  /*09b0*/  FSETP.GEU.AND P2, PT, R4, RZ, PT ;  /* 0x000000ff0400720b */ /* 0x000fe20003f4e000 */
[----:B-1----:R-:W-:Y:S01]  /*09c0*/  IMAD.WIDE R2, R0, 0x4, R2 ;  /* 0x0000000400027825 */ /* 0x002fe200078e0202 */
[----:B------:R-:W-:Y:S02]  /*09d0*/  FSEL R6, R7, RZ, P1 ;  /* 0x000000ff07067208 */ /* 0x000fe40000800000 */
[----:B------:R-:W-:Y:S01]  /*09e0*/  FSEL R7, R4, RZ, P2 ;  /* 0x000000ff04077208 */ /* 0x000fe20001000000 */
[----:B------:R-:W-:Y:S08]  /*09f0*/  @P0 EXIT ;  /* 0x000000000000094d */ /* 0x000ff00003800000 */
[----:B------:R-:W-:Y:S01]  /*0a00*/  STG.E.64 desc[UR4][R2.64], R6 ;  /* 0x0000000602007986 */ /* 0x000fe2000c101b04 */
[----:B------:R-:W-:Y:S05]  /*0a10*/  EXIT ;  /* 0x000000000000794d */ /* 0x000fea0003800000 */
.L_x_0:
[----:B------:R-:W-:-:S00]  /*0a20*/  BRA `(.L_x_0) ;  /* 0xfffffffc00fc7947 */ /* 0x000fc0000383ffff */
[----:B------:R-:W-:-:S00]  /*0a30*/  NOP ;  /* 0x0000000000007918 */ /* 0x000fc00000000000 */
        /* <DEDUP_REMOVED lines=12> */
.L_x_1:


//--------------------- .nv.global.init           --------------------------
	.section	.nv.global.init,"aw",@progbits
.nv.global.init:
	.type		_$_str,@object
	.size		_$_str,(_$_str_$_2 - _$_str)
_$_str:
        /*0000*/ 	.byte	0x5f, 0x5f, 0x43, 0x55, 0x44, 0x41, 0x5f, 0x46, 0x54, 0x5a, 0x00
	.type		_$_str_$_2,@object
	.size		_$_str_$_2,(.L_1 - _$_str_$_2)
_$_str_$_2:
        /*000b*/ 	.byte	0x5f, 0x5f, 0x43, 0x55, 0x44, 0x41, 0x5f, 0x50, 0x52, 0x45, 0x43, 0x5f, 0x53, 0x51, 0x52, 0x54
        /*001b*/ 	.byte	0x00
.L_1:


//--------------------- .nv.constant0.triton_poi_fused_cat_relu_2 --------------------------
	.section	.nv.constant0.triton_poi_fused_cat_relu_2,"a",@progbits
	.sectionflags	@""
	.align	4
.nv.constant0.triton_poi_fused_cat_relu_2:
	.zero		612
